	.headerflags	@"EF_CUDA_TEXMODE_UNIFIED EF_CUDA_64BIT_ADDRESS EF_CUDA_ACCELERATORS EF_CUDA_SM90 EF_CUDA_VIRTUAL_SM(EF_CUDA_SM90)"
	.elftype	@"ET_EXEC"


//--------------------- .nv.info                  --------------------------
	.section	.nv.info,"",@"SHT_CUDA_INFO"
	.align	4


	//----- nvinfo : EIATTR_REGCOUNT
	.align		4
        /*0000*/ 	.byte	0x04, 0x2f
        /*0002*/ 	.short	(.L_1 - .L_0)
	.align		4
.L_0:
        /*0004*/ 	.word	index@(triton_poi_fused_relu_3)
        /*0008*/ 	.word	0x00000008


	//----- nvinfo : EIATTR_MIN_STACK_SIZE
	.align		4
.L_1:
        /*000c*/ 	.byte	0x04, 0x12
        /*000e*/ 	.short	(.L_3 - .L_2)
	.align		4
.L_2:
        /*0010*/ 	.word	index@(triton_poi_fused_relu_3)
        /*0014*/ 	.word	0x00000000


	//----- nvinfo : EIATTR_FRAME_SIZE
	.align		4
.L_3:
        /*0018*/ 	.byte	0x04, 0x11
        /*001a*/ 	.short	(.L_5 - .L_4)
	.align		4
.L_4:
        /*001c*/ 	.word	index@(triton_poi_fused_relu_3)
        /*0020*/ 	.word	0x00000000


	//----- nvinfo : EIATTR_MIN_STACK_SIZE
	.align		4
.L_5:
        /*0024*/ 	.byte	0x04, 0x12
        /*0026*/ 	.short	(.L_7 - .L_6)
	.align		4
.L_6:
        /*0028*/ 	.word	index@(triton_poi_fused_relu_3)
        /*002c*/ 	.word	0x00000000
.L_7:


//--------------------- .nv.info.triton_poi_fused_relu_3 --------------------------
	.section	.nv.info.triton_poi_fused_relu_3,"",@"SHT_CUDA_INFO"
	.sectionflags	@""
	.align	4


	//----- nvinfo : EIATTR_CUDA_API_VERSION
	.align		4
        /*0000*/ 	.byte	0x04, 0x37
        /*0002*/ 	.short	(.L_9 - .L_8)
.L_8:
        /*0004*/ 	.word	0x0000007c


	//----- nvinfo : EIATTR_KPARAM_INFO
	.align		4
.L_9:
        /*0008*/ 	.byte	0x04, 0x17
        /*000a*/ 	.short	(.L_11 - .L_10)
.L_10:
        /*000c*/ 	.word	0x00000000
        /*0010*/ 	.short	0x0001
        /*0012*/ 	.short	0x0008
        /*0014*/ 	.byte	0x00, 0xf0, 0x11, 0x00


	//----- nvinfo : EIATTR_KPARAM_INFO
	.align		4
.L_11:
        /*0018*/ 	.byte	0x04, 0x17
        /*001a*/ 	.short	(.L_13 - .L_12)
.L_12:
        /*001c*/ 	.word	0x00000000
        /*0020*/ 	.short	0x0000
        /*0022*/ 	.short	0x0000
        /*0024*/ 	.byte	0x00, 0xf4, 0x21, 0x00


	//----- nvinfo : EIATTR_SPARSE_MMA_MASK
	.align		4
.L_13:
        /*0028*/ 	.byte	0x03, 0x50
        /*002a*/ 	.short	0x0000


	//----- nvinfo : EIATTR_MAXREG_COUNT
	.align		4
        /*002c*/ 	.byte	0x03, 0x1b
        /*002e*/ 	.short	0x00ff


	//----- nvinfo : EIATTR_EXIT_INSTR_OFFSETS
	.align		4
        /*0030*/ 	.byte	0x04, 0x1c
        /*0032*/ 	.short	(.L_15 - .L_14)


	//   ....[0]....
.L_14:
        /*0034*/ 	.word	0x00000120


	//   ....[1]....
        /*0038*/ 	.word	0x00000140


	//----- nvinfo : EIATTR_REQNTID
	.align		4
.L_15:
        /*003c*/ 	.byte	0x04, 0x10
        /*003e*/ 	.short	(.L_17 - .L_16)
.L_16:
        /*0040*/ 	.word	0x00000020
        /*0044*/ 	.word	0x00000001
        /*0048*/ 	.word	0x00000001


	//----- nvinfo : EIATTR_CRS_STACK_SIZE
	.align		4
.L_17:
        /*004c*/ 	.byte	0x04, 0x1e
        /*004e*/ 	.short	(.L_19 - .L_18)
.L_18:
        /*0050*/ 	.word	0x00000000


	//----- nvinfo : EIATTR_CBANK_PARAM_SIZE
	.align		4
.L_19:
        /*0054*/ 	.byte	0x03, 0x19
        /*0056*/ 	.short	0x000c


	//----- nvinfo : EIATTR_PARAM_CBANK
	.align		4
        /*0058*/ 	.byte	0x04, 0x0a
        /*005a*/ 	.short	(.L_21 - .L_20)
	.align		4
.L_20:
        /*005c*/ 	.word	index@(.nv.constant0.triton_poi_fused_relu_3)
        /*0060*/ 	.short	0x0210
        /*0062*/ 	.short	0x000c


	//----- nvinfo : EIATTR_SW_WAR
	.align		4
.L_21:
        /*0064*/ 	.byte	0x04, 0x36
        /*0066*/ 	.short	(.L_23 - .L_22)
.L_22:
        /*0068*/ 	.word	0x00000008
.L_23:


//--------------------- .nv.callgraph             --------------------------
	.section	.nv.callgraph,"",@"SHT_CUDA_CALLGRAPH"
	.align	4
	.sectionentsize	8
	.align		4
        /*0000*/ 	.word	0x00000000
	.align		4
        /*0004*/ 	.word	0xffffffff
	.align		4
        /*0008*/ 	.word	0x00000000
	.align		4
        /*000c*/ 	.word	0xfffffffe
	.align		4
        /*0010*/ 	.word	0x00000000
	.align		4
        /*0014*/ 	.word	0xfffffffd
	.align		4
        /*0018*/ 	.word	0x00000000
	.align		4
        /*001c*/ 	.word	0xfffffffc


//--------------------- .text.triton_poi_fused_relu_3 --------------------------
	.section	.text.triton_poi_fused_relu_3,"ax",@progbits
	.align	128
        .global         triton_poi_fused_relu_3
        .type           triton_poi_fused_relu_3,@function
        .size           triton_poi_fused_relu_3,(.L_x_3 - triton_poi_fused_relu_3)
        .other          triton_poi_fused_relu_3,@"STO_CUDA_ENTRY STV_DEFAULT"
triton_poi_fused_relu_3:
.text.triton_poi_fused_relu_3:
[----:B------:R-:W0:Y:S02]  /*0000*/  LDC R1, c[0x0][0x28] ;  /* 0x00000a00ff017b82 */ /* 0x000e240000000800 */
[----:B------:R-:W1:Y:S01]  /*0010*/  S2R R4, SR_TID.X ;  /* 0x0000000000047919 */ /* 0x000e620000002100 */
[----:B------:R-:W2:Y:S01]  /*0020*/  LDC.64 R2, c[0x0][0x210] ;  /* 0x00008400ff027b82 */ /* 0x000ea20000000a00 */
[----:B------:R-:W-:Y:S01]  /*0030*/  ULDC.64 UR4, c[0x0][0x208] ;  /* 0x0000820000047ab9 */ /* 0x000fe20000000a00 */
[----:B------:R-:W-:Y:S01]  /*0040*/  BSSY B0, `(.L_x_0) ;  /* 0x000000b000007945 */ /* 0x000fe20003800000 */
[----:B------:R-:W3:Y:S01]  /*0050*/  S2R R5, SR_CTAID.X ;  /* 0x0000000000057919 */ /* 0x000ee20000002500 */
[C---:B-1----:R-:W-:Y:S02]  /*0060*/  LOP3.LUT R0, R4.reuse, 0x3, RZ, 0xc0, !PT ;  /* 0x0000000304007812 */ /* 0x042fe400078ec0ff */
[----:B------:R-:W-:-:S03]  /*0070*/  LOP3.LUT P0, RZ, R4, 0x1c, RZ, 0xc0, !PT ;  /* 0x0000001c04ff7812 */ /* 0x000fc6000780c0ff */
[----:B---3--:R-:W-:Y:S02]  /*0080*/  IMAD R5, R5, 0x4, R0 ;  /* 0x0000000405057824 */ /* 0x008fe400078e0200 */
[----:B------:R-:W-:Y:S02]  /*0090*/  IMAD.MOV.U32 R0, RZ, RZ, RZ ;  /* 0x000000ffff007224 */ /* 0x000fe400078e00ff */
[C---:B--2---:R-:W-:Y:S01]  /*00a0*/  IMAD.WIDE R2, R5.reuse, 0x4, R2 ;  /* 0x0000000405027825 */ /* 0x044fe200078e0202 */
[C---:B------:R-:W-:Y:S02]  /*00b0*/  ISETP.GE.AND P1, PT, R5.reuse, 0x4, PT ;  /* 0x000000040500780c */ /* 0x040fe40003f26270 */
[----:B------:R-:W-:-:S11]  /*00c0*/  ISETP.LT.AND P0, PT, R5, 0x4, !P0 ;  /* 0x000000040500780c */ /* 0x000fd60004701270 */
[----:B------:R-:W-:Y:S05]  /*00d0*/  @P1 BRA `(.L_x_1) ;  /* 0x0000000000041947 */ /* 0x000fea0003800000 */
[----:B------:R1:W5:Y:S02]  /*00e0*/  LDG.E R0, desc[UR4][R2.64] ;  /* 0x0000000402007981 */ /* 0x000364000c1e1900 */
.L_x_1:
[----:B------:R-:W-:Y:S05]  /*00f0*/  BSYNC B0 ;  /* 0x0000000000007941 */ /* 0x000fea0003800000 */
.L_x_0:
[----:B-----5:R-:W-:-:S04]  /*0100*/  FSETP.GEU.AND P1, PT, R0, RZ, PT ;  /* 0x000000ff0000720b */ /* 0x020fc80003f2e000 */
[----:B------:R-:W-:Y:S01]  /*0110*/  FSEL R5, R0, RZ, P1 ;  /* 0x000000ff00057208 */ /* 0x000fe20000800000 */
[----:B------:R-:W-:Y:S08]  /*0120*/  @!P0 EXIT ;  /* 0x000000000000894d */ /* 0x000ff00003800000 */
[----:B------:R-:W-:Y:S01]  /*0130*/  STG.E desc[UR4][R2.64], R5 ;  /* 0x0000000502007986 */ /* 0x000fe2000c101904 */
[----:B------:R-:W-:Y:S05]  /*0140*/  EXIT ;  /* 0x000000000000794d */ /* 0x000fea0003800000 */
.L_x_2:
[----:B------:R-:W-:-:S00]  /*0150*/  BRA `(.L_x_2) ;  /* 0xfffffffc00fc7947 */ /* 0x000fc0000383ffff */
[----:B------:R-:W-:-:S00]  /*0160*/  NOP ;  /* 0x0000000000007918 */ /* 0x000fc00000000000 */
        /* <DEDUP_REMOVED lines=9> */
.L_x_3:


//--------------------- .nv.constant0.triton_poi_fused_relu_3 --------------------------
	.section	.nv.constant0.triton_poi_fused_relu_3,"a",@progbits
	.sectionflags	@""
	.align	4
.nv.constant0.triton_poi_fused_relu_3:
	.zero		540
